//
// Generated by NVIDIA NVVM Compiler
//
// Compiler Build ID: CL-36424714
// Cuda compilation tools, release 13.0, V13.0.88
// Based on NVVM 20.0.0
//

.version 9.0
.target sm_100
.address_size 64

	// .globl	_Z9reductionv
.extern .func  (.param .b32 func_retval0) vprintf
(
	.param .b64 vprintf_param_0,
	.param .b64 vprintf_param_1
)
;
.global .align 1 .b8 $str[26] = {84, 104, 114, 101, 97, 100, 32, 73, 68, 58, 32, 37, 100, 44, 32, 118, 97, 108, 117, 101, 58, 32, 37, 100, 10};

.visible .entry _Z9reductionv()
{
	.local .align 8 .b8 	__local_depot0[8];
	.reg .b64 	%SP;
	.reg .b64 	%SPL;
	.reg .pred 	%p<6>;
	.reg .b32 	%r<14>;
	.reg .b64 	%rd<5>;

	mov.u64 	%SPL, __local_depot0;
	cvta.local.u64 	%SP, %SPL;
	mov.u32 	%r1, %tid.x;
	shfl.sync.bfly.b32	%r2|%p1, %r1, 1, 31, -1;
	max.s32 	%r3, %r2, %r1;
	shfl.sync.bfly.b32	%r4|%p2, %r3, 2, 31, -1;
	max.s32 	%r5, %r4, %r3;
	shfl.sync.bfly.b32	%r6|%p3, %r5, 4, 31, -1;
	max.s32 	%r7, %r6, %r5;
	shfl.sync.bfly.b32	%r8|%p4, %r7, 8, 31, -1;
	max.s32 	%r9, %r8, %r7;
	shfl.sync.bfly.b32	%r10|%p5, %r9, 16, 31, -1;
	max.s32 	%r11, %r10, %r9;
	add.u64 	%rd1, %SP, 0;
	add.u64 	%rd2, %SPL, 0;
	st.local.v2.u32 	[%rd2], {%r1, %r11};
	mov.u64 	%rd3, $str;
	cvta.global.u64 	%rd4, %rd3;
	{ // callseq 0, 0
	.param .b64 param0;
	st.param.b64 	[param0], %rd4;
	.param .b64 param1;
	st.param.b64 	[param1], %rd1;
	.param .b32 retval0;
	call.uni (retval0), 
	vprintf, 
	(
	param0, 
	param1
	);
	ld.param.b32 	%r12, [retval0];
	} // callseq 0
	ret;

}


// ===== COMPILED SASS (sm_100) =====

	.target	sm_100

	.elftype	@"ET_EXEC"


//--------------------- .note.nv.tkinfo           --------------------------
	.section	.note.nv.tkinfo,"",@"SHT_NOTE"
	.sectionflags	@"SHF_NOTE_NV_TKINFO"
	.tkinfo
        /*0018*/ 	.word	0x00000002
        /*0030*/ 	.string	""
        /*0030*/ 	.string	"ptxas"
        /*0030*/ 	.string	"Cuda compilation tools, release 13.0, V13.0.88"
        /*0030*/ 	.string	"Build cuda_13.0.r13.0/compiler.36424714_0"
        /*0030*/ 	.string	"-arch sm_100 -m 64 "



//--------------------- .note.nv.cuinfo           --------------------------
	.section	.note.nv.cuinfo,"",@"SHT_NOTE"
	.sectionflags	@"SHF_NOTE_NV_CUINFO"
        /*0018*/ 	.short	0x0002
        /*001a*/ 	.short	0x0064
        /*001c*/ 	.short	0x0082
	.zero		2


//--------------------- .nv.info                  --------------------------
	.section	.nv.info,"",@"SHT_CUDA_INFO"
	.align	4


	//----- nvinfo : EIATTR_REGCOUNT
	.align		4
        /*0000*/ 	.byte	0x04, 0x2f
        /*0002*/ 	.short	(.L_2 - .L_1)
	.align		4
.L_1:
        /*0004*/ 	.word	index@(_Z9reductionv)
        /*0008*/ 	.word	0x00000018


	//----- nvinfo : EIATTR_FRAME_SIZE
	.align		4
.L_2:
        /*000c*/ 	.byte	0x04, 0x11
        /*000e*/ 	.short	(.L_4 - .L_3)
	.align		4
.L_3:
        /*0010*/ 	.word	index@(_Z9reductionv)
        /*0014*/ 	.word	0x00000008


	//----- nvinfo : EIATTR_MIN_STACK_SIZE
	.align		4
.L_4:
        /*0018*/ 	.byte	0x04, 0x12
        /*001a*/ 	.short	(.L_6 - .L_5)
	.align		4
.L_5:
        /*001c*/ 	.word	index@(_Z9reductionv)
        /*0020*/ 	.word	0x00000008
.L_6:


//--------------------- .nv.compat                --------------------------
	.section	.nv.compat,"",@"SHT_CUDA_COMPAT_INFO"
	.align	4
        /*0000*/ 	.byte	0x02, 0x09, 0x00, 0x00, 0x02, 0x02, 0x01, 0x00, 0x02, 0x05, 0x05, 0x00, 0x03, 0x07, 0x01, 0x01
        /*0010*/ 	.byte	0x02, 0x03, 0x00, 0x00, 0x02, 0x06, 0x01, 0x00, 0x04, 0x0b, 0x08, 0x00, 0x09, 0x00, 0x00, 0x00
        /*0020*/ 	.byte	0x00, 0x00, 0x00, 0x00


//--------------------- .nv.info._Z9reductionv    --------------------------
	.section	.nv.info._Z9reductionv,"",@"SHT_CUDA_INFO"
	.sectionflags	@""
	.align	4


	//----- nvinfo : EIATTR_CUDA_API_VERSION
	.align		4
        /*0000*/ 	.byte	0x04, 0x37
        /*0002*/ 	.short	(.L_8 - .L_7)
.L_7:
        /*0004*/ 	.word	0x00000082


	//----- nvinfo : EIATTR_SPARSE_MMA_MASK
	.align		4
.L_8:
        /*0008*/ 	.byte	0x03, 0x50
        /*000a*/ 	.short	0x0000


	//----- nvinfo : EIATTR_MAXREG_COUNT
	.align		4
        /*000c*/ 	.byte	0x03, 0x1b
        /*000e*/ 	.short	0x00ff


	//----- nvinfo : EIATTR_EXTERNS
	.align		4
        /*0010*/ 	.byte	0x04, 0x0f
        /*0012*/ 	.short	(.L_10 - .L_9)


	//   ....[0]....
	.align		4
.L_9:
        /*0014*/ 	.word	index@(vprintf)


	//----- nvinfo : EIATTR_MERCURY_ISA_VERSION
	.align		4
.L_10:
        /*0018*/ 	.byte	0x03, 0x5f
        /*001a*/ 	.short	0x0101


	//----- nvinfo : EIATTR_COOP_GROUP_MASK_REGIDS
	.align		4
        /*001c*/ 	.byte	0x04, 0x29
        /*001e*/ 	.short	(.L_12 - .L_11)


	//   ....[0]....
.L_11:
        /*0020*/ 	.word	0xffffffff


	//   ....[1]....
        /*0024*/ 	.word	0xffffffff


	//   ....[2]....
        /*0028*/ 	.word	0xffffffff


	//   ....[3]....
        /*002c*/ 	.word	0xffffffff


	//   ....[4]....
        /*0030*/ 	.word	0xffffffff


	//----- nvinfo : EIATTR_COOP_GROUP_INSTR_OFFSETS
	.align		4
.L_12:
        /*0034*/ 	.byte	0x04, 0x28
        /*0036*/ 	.short	(.L_14 - .L_13)


	//   ....[0]....
.L_13:
        /*0038*/ 	.word	0x00000080


	//   ....[1]....
        /*003c*/ 	.word	0x000000a0


	//   ....[2]....
        /*0040*/ 	.word	0x000000d0


	//   ....[3]....
        /*0044*/ 	.word	0x00000100


	//   ....[4]....
        /*0048*/ 	.word	0x00000130


	//----- nvinfo : EIATTR_VRC_CTA_INIT_COUNT
	.align		4
.L_14:
        /*004c*/ 	.byte	0x02, 0x4a
	.zero		1
	.zero		1


	//----- nvinfo : EIATTR_SYSCALL_OFFSETS
	.align		4
        /*0050*/ 	.byte	0x04, 0x46
        /*0052*/ 	.short	(.L_16 - .L_15)


	//   ....[0]....
.L_15:
        /*0054*/ 	.word	0x00000180


	//----- nvinfo : EIATTR_EXIT_INSTR_OFFSETS
	.align		4
.L_16:
        /*0058*/ 	.byte	0x04, 0x1c
        /*005a*/ 	.short	(.L_18 - .L_17)


	//   ....[0]....
.L_17:
        /*005c*/ 	.word	0x00000190


	//----- nvinfo : EIATTR_SW_WAR
	.align		4
.L_18:
        /*0060*/ 	.byte	0x04, 0x36
        /*0062*/ 	.short	(.L_20 - .L_19)
.L_19:
        /*0064*/ 	.word	0x00000008
.L_20:


//--------------------- .nv.callgraph             --------------------------
	.section	.nv.callgraph,"",@"SHT_CUDA_CALLGRAPH"
	.align	4
	.sectionentsize	8
	.align		4
        /*0000*/ 	.word	0x00000000
	.align		4
        /*0004*/ 	.word	0xffffffff
	.align		4
        /*0008*/ 	.word	index@(_Z9reductionv)
	.align		4
        /*000c*/ 	.word	index@(vprintf)
	.align		4
        /*0010*/ 	.word	0x00000000
	.align		4
        /*0014*/ 	.word	0xfffffffe
	.align		4
        /*0018*/ 	.word	0x00000000
	.align		4
        /*001c*/ 	.word	0xfffffffd
	.align		4
        /*0020*/ 	.word	0x00000000
	.align		4
        /*0024*/ 	.word	0xfffffffc


//--------------------- .nv.constant4             --------------------------
	.section	.nv.constant4,"a",@progbits
	.align	8
	.align		8
.nv.constant4:
        /*0000*/ 	.dword	vprintf
	.align		8
        /*0008*/ 	.dword	$str


//--------------------- .text._Z9reductionv       --------------------------
	.section	.text._Z9reductionv,"ax",@progbits
	.align	128
        .global         _Z9reductionv
        .type           _Z9reductionv,@function
        .size           _Z9reductionv,(.L_x_2 - _Z9reductionv)
        .other          _Z9reductionv,@"STO_CUDA_ENTRY STV_DEFAULT"
_Z9reductionv:
.text._Z9reductionv:
[----:B------:R-:W0:Y:S01]  /*0000*/  LDC R1, c[0x0][0x37c] ;  /* 0x0000df00ff017b82 */ /* 0x000e220000000800 */
[----:B------:R-:W1:Y:S01]  /*0010*/  S2R R10, SR_TID.X ;  /* 0x00000000000a7919 */ /* 0x000e620000002100 */
[----:B0-----:R-:W-:Y:S01]  /*0020*/  VIADD R1, R1, 0xfffffff8 ;  /* 0xfffffff801017836 */ /* 0x001fe20000000000 */
[----:B------:R-:W0:Y:S01]  /*0030*/  LDCU UR4, c[0x0][0x2f8] ;  /* 0x00005f00ff0477ac */ /* 0x000e220008000800 */
[----:B------:R-:W2:Y:S01]  /*0040*/  LDCU.64 UR6, c[0x4][0x8] ;  /* 0x01000100ff0677ac */ /* 0x000ea20008000a00 */
[----:B------:R-:W3:Y:S02]  /*0050*/  LDCU UR5, c[0x0][0x2fc] ;  /* 0x00005f80ff0577ac */ /* 0x000ee40008000800 */
[----:B0-----:R-:W-:-:S05]  /*0060*/  IADD3 R6, P0, PT, R1, UR4, RZ ;  /* 0x0000000401067c10 */ /* 0x001fca000ff1e0ff */
[----:B---3--:R-:W-:Y:S01]  /*0070*/  IMAD.X R7, RZ, RZ, UR5, P0 ;  /* 0x00000005ff077e24 */ /* 0x008fe200080e06ff */
[----:B-1----:R-:W0:Y:S02]  /*0080*/  SHFL.BFLY PT, R3, R10, 0x1, 0x1f ;  /* 0x0c201f000a037f89 */ /* 0x002e2400000e0000 */
[----:B0-----:R-:W-:-:S05]  /*0090*/  VIMNMX R4, PT, PT, R3, R10, !PT ;  /* 0x0000000a03047248 */ /* 0x001fca0007fe0100 */
[----:B------:R-:W0:Y:S02]  /*00a0*/  SHFL.BFLY PT, R3, R4, 0x2, 0x1f ;  /* 0x0c401f0004037f89 */ /* 0x000e2400000e0000 */
[----:B0-----:R-:W-:Y:S01]  /*00b0*/  VIMNMX R5, PT, PT, R4, R3, !PT ;  /* 0x0000000304057248 */ /* 0x001fe20007fe0100 */
[----:B--2---:R-:W-:-:S04]  /*00c0*/  IMAD.U32 R4, RZ, RZ, UR6 ;  /* 0x00000006ff047e24 */ /* 0x004fc8000f8e00ff */
[----:B------:R-:W0:Y:S02]  /*00d0*/  SHFL.BFLY PT, R0, R5, 0x4, 0x1f ;  /* 0x0c801f0005007f89 */ /* 0x000e2400000e0000 */
[----:B0-----:R-:W-:Y:S01]  /*00e0*/  VIMNMX R0, PT, PT, R5, R0, !PT ;  /* 0x0000000005007248 */ /* 0x001fe20007fe0100 */
[----:B------:R-:W-:-:S04]  /*00f0*/  IMAD.U32 R5, RZ, RZ, UR7 ;  /* 0x00000007ff057e24 */ /* 0x000fc8000f8e00ff */
[----:B------:R-:W0:Y:S02]  /*0100*/  SHFL.BFLY PT, R3, R0, 0x8, 0x1f ;  /* 0x0d001f0000037f89 */ /* 0x000e2400000e0000 */
[----:B0-----:R-:W-:Y:S02]  /*0110*/  VIMNMX R2, PT, PT, R0, R3, !PT ;  /* 0x0000000300027248 */ /* 0x001fe40007fe0100 */
[----:B------:R-:W-:-:S03]  /*0120*/  MOV R3, 0x0 ;  /* 0x0000000000037802 */ /* 0x000fc60000000f00 */
[----:B------:R-:W0:Y:S01]  /*0130*/  SHFL.BFLY PT, R11, R2, 0x10, 0x1f ;  /* 0x0e001f00020b7f89 */ /* 0x000e2200000e0000 */
[----:B------:R1:W2:Y:S01]  /*0140*/  LDC.64 R8, c[0x4][R3] ;  /* 0x0100000003087b82 */ /* 0x0002a20000000a00 */
[----:B0-----:R-:W-:-:S05]  /*0150*/  VIMNMX R11, PT, PT, R2, R11, !PT ;  /* 0x0000000b020b7248 */ /* 0x001fca0007fe0100 */
[----:B------:R1:W-:Y:S02]  /*0160*/  STL.64 [R1], R10 ;  /* 0x0000000a01007387 */ /* 0x0003e40000100a00 */
[----:B------:R-:W-:-:S07]  /*0170*/  LEPC R20, `(.L_x_0) ;  /* 0x000000001014794e */ /* 0x000fce0000000000 */
[----:B-12---:R-:W-:Y:S05]  /*0180*/  CALL.ABS.NOINC R8 ;  /* 0x0000000008007343 */ /* 0x006fea0003c00000 */
.L_x_0:
[----:B------:R-:W-:Y:S05]  /*0190*/  EXIT ;  /* 0x000000000000794d */ /* 0x000fea0003800000 */
.L_x_1:
[----:B------:R-:W-:-:S00]  /*01a0*/  BRA `(.L_x_1) ;  /* 0xfffffffc00fc7947 */ /* 0x000fc0000383ffff */
[----:B------:R-:W-:-:S00]  /*01b0*/  NOP ;  /* 0x0000000000007918 */ /* 0x000fc00000000000 */
        /* <DEDUP_REMOVED lines=12> */
.L_x_2:


//--------------------- .nv.global.init           --------------------------
	.section	.nv.global.init,"aw",@progbits
.nv.global.init:
	.type		$str,@object
	.size		$str,(.L_0 - $str)
$str:
        /*0000*/ 	.byte	0x54, 0x68, 0x72, 0x65, 0x61, 0x64, 0x20, 0x49, 0x44, 0x3a, 0x20, 0x25, 0x64, 0x2c, 0x20, 0x76
        /*0010*/ 	.byte	0x61, 0x6c, 0x75, 0x65, 0x3a, 0x20, 0x25, 0x64, 0x0a, 0x00
.L_0:


//--------------------- .nv.shared.reserved.0     --------------------------
	.section	.nv.shared.reserved.0,"aw",@nobits
	.weak		__nv_reservedSMEM_offset_0_alias
	.size		__nv_reservedSMEM_offset_0_alias, 0, 64
	.other		__nv_reservedSMEM_offset_0_alias,@"STO_CUDA_RESERVED_SHARED STV_DEFAULT"
__nv_reservedSMEM_offset_0_alias:
	.zero		0
	.zero		64


//--------------------- .nv.constant0._Z9reductionv --------------------------
	.section	.nv.constant0._Z9reductionv,"a",@progbits
	.sectionflags	@""
	.align	4
.nv.constant0._Z9reductionv:
	.zero		896


//--------------------- SYMBOLS --------------------------

	.type		.nv.reservedSmem.offset0,@object
	.size		.nv.reservedSmem.offset0,0x4
	.type		vprintf,@function
